	.headerflags	@"EF_CUDA_TEXMODE_UNIFIED EF_CUDA_64BIT_ADDRESS EF_CUDA_ACCELERATORS EF_CUDA_SM90 EF_CUDA_VIRTUAL_SM(EF_CUDA_SM90)"
	.elftype	@"ET_EXEC"


//--------------------- .nv.info                  --------------------------
	.section	.nv.info,"",@"SHT_CUDA_INFO"
	.align	4


	//----- nvinfo : EIATTR_REGCOUNT
	.align		4
        /*0000*/ 	.byte	0x04, 0x2f
        /*0002*/ 	.short	(.L_1 - .L_0)
	.align		4
.L_0:
        /*0004*/ 	.word	index@(triton_poi_fused__softmax_13)
        /*0008*/ 	.word	0x00000012


	//----- nvinfo : EIATTR_MIN_STACK_SIZE
	.align		4
.L_1:
        /*000c*/ 	.byte	0x04, 0x12
        /*000e*/ 	.short	(.L_3 - .L_2)
	.align		4
.L_2:
        /*0010*/ 	.word	index@(triton_poi_fused__softmax_13)
        /*0014*/ 	.word	0x00000000


	//----- nvinfo : EIATTR_FRAME_SIZE
	.align		4
.L_3:
        /*0018*/ 	.byte	0x04, 0x11
        /*001a*/ 	.short	(.L_5 - .L_4)
	.align		4
.L_4:
        /*001c*/ 	.word	index@(triton_poi_fused__softmax_13)
        /*0020*/ 	.word	0x00000000


	//----- nvinfo : EIATTR_MIN_STACK_SIZE
	.align		4
.L_5:
        /*0024*/ 	.byte	0x04, 0x12
        /*0026*/ 	.short	(.L_7 - .L_6)
	.align		4
.L_6:
        /*0028*/ 	.word	index@(triton_poi_fused__softmax_13)
        /*002c*/ 	.word	0x00000000
.L_7:


//--------------------- .nv.info.triton_poi_fused__softmax_13 --------------------------
	.section	.nv.info.triton_poi_fused__softmax_13,"",@"SHT_CUDA_INFO"
	.sectionflags	@""
	.align	4


	//----- nvinfo : EIATTR_CUDA_API_VERSION
	.align		4
        /*0000*/ 	.byte	0x04, 0x37
        /*0002*/ 	.short	(.L_9 - .L_8)
.L_8:
        /*0004*/ 	.word	0x0000007c


	//----- nvinfo : EIATTR_KPARAM_INFO
	.align		4
.L_9:
        /*0008*/ 	.byte	0x04, 0x17
        /*000a*/ 	.short	(.L_11 - .L_10)
.L_10:
        /*000c*/ 	.word	0x00000000
        /*0010*/ 	.short	0x0002
        /*0012*/ 	.short	0x0010
        /*0014*/ 	.byte	0x00, 0xf0, 0x11, 0x00


	//----- nvinfo : EIATTR_KPARAM_INFO
	.align		4
.L_11:
        /*0018*/ 	.byte	0x04, 0x17
        /*001a*/ 	.short	(.L_13 - .L_12)
.L_12:
        /*001c*/ 	.word	0x00000000
        /*0020*/ 	.short	0x0001
        /*0022*/ 	.short	0x0008
        /*0024*/ 	.byte	0x00, 0xf4, 0x21, 0x00


	//----- nvinfo : EIATTR_KPARAM_INFO
	.align		4
.L_13:
        /*0028*/ 	.byte	0x04, 0x17
        /*002a*/ 	.short	(.L_15 - .L_14)
.L_14:
        /*002c*/ 	.word	0x00000000
        /*0030*/ 	.short	0x0000
        /*0032*/ 	.short	0x0000
        /*0034*/ 	.byte	0x00, 0xf4, 0x21, 0x00


	//----- nvinfo : EIATTR_SPARSE_MMA_MASK
	.align		4
.L_15:
        /*0038*/ 	.byte	0x03, 0x50
        /*003a*/ 	.short	0x0000


	//----- nvinfo : EIATTR_MAXREG_COUNT
	.align		4
        /*003c*/ 	.byte	0x03, 0x1b
        /*003e*/ 	.short	0x00ff


	//----- nvinfo : EIATTR_EXIT_INSTR_OFFSETS
	.align		4
        /*0040*/ 	.byte	0x04, 0x1c
        /*0042*/ 	.short	(.L_17 - .L_16)


	//   ....[0]....
.L_16:
        /*0044*/ 	.word	0x00000360


	//   ....[1]....
        /*0048*/ 	.word	0x00000380


	//----- nvinfo : EIATTR_REQNTID
	.align		4
.L_17:
        /*004c*/ 	.byte	0x04, 0x10
        /*004e*/ 	.short	(.L_19 - .L_18)
.L_18:
        /*0050*/ 	.word	0x00000080
        /*0054*/ 	.word	0x00000001
        /*0058*/ 	.word	0x00000001


	//----- nvinfo : EIATTR_CBANK_PARAM_SIZE
	.align		4
.L_19:
        /*005c*/ 	.byte	0x03, 0x19
        /*005e*/ 	.short	0x0014


	//----- nvinfo : EIATTR_PARAM_CBANK
	.align		4
        /*0060*/ 	.byte	0x04, 0x0a
        /*0062*/ 	.short	(.L_21 - .L_20)
	.align		4
.L_20:
        /*0064*/ 	.word	index@(.nv.constant0.triton_poi_fused__softmax_13)
        /*0068*/ 	.short	0x0210
        /*006a*/ 	.short	0x0014


	//----- nvinfo : EIATTR_SW_WAR
	.align		4
.L_21:
        /*006c*/ 	.byte	0x04, 0x36
        /*006e*/ 	.short	(.L_23 - .L_22)
.L_22:
        /*0070*/ 	.word	0x00000008
.L_23:


//--------------------- .nv.callgraph             --------------------------
	.section	.nv.callgraph,"",@"SHT_CUDA_CALLGRAPH"
	.align	4
	.sectionentsize	8
	.align		4
        /*0000*/ 	.word	0x00000000
	.align		4
        /*0004*/ 	.word	0xffffffff
	.align		4
        /*0008*/ 	.word	0x00000000
	.align		4
        /*000c*/ 	.word	0xfffffffe
	.align		4
        /*0010*/ 	.word	0x00000000
	.align		4
        /*0014*/ 	.word	0xfffffffd
	.align		4
        /*0018*/ 	.word	0x00000000
	.align		4
        /*001c*/ 	.word	0xfffffffc


//--------------------- .text.triton_poi_fused__softmax_13 --------------------------
	.section	.text.triton_poi_fused__softmax_13,"ax",@progbits
	.align	128
        .global         triton_poi_fused__softmax_13
        .type           triton_poi_fused__softmax_13,@function
        .size           triton_poi_fused__softmax_13,(.L_x_1 - triton_poi_fused__softmax_13)
        .other          triton_poi_fused__softmax_13,@"STO_CUDA_ENTRY STV_DEFAULT"
triton_poi_fused__softmax_13:
.text.triton_poi_fused__softmax_13:
[----:B------:R-:W0:Y:S02]  /*0000*/  LDC R1, c[0x0][0x28] ;  /* 0x00000a00ff017b82 */ /* 0x000e240000000800 */
[----:B------:R-:W1:Y:S01]  /*0010*/  S2R R0, SR_TID.X ;  /* 0x0000000000007919 */ /* 0x000e620000002100 */
[----:B------:R-:W2:Y:S01]  /*0020*/  LDC.64 R2, c[0x0][0x210] ;  /* 0x00008400ff027b82 */ /* 0x000ea20000000a00 */
[----:B------:R-:W-:Y:S02]  /*0030*/  MOV R6, RZ ;  /* 0x000000ff00067202 */ /* 0x000fe40000000f00 */
[----:B------:R-:W-:Y:S01]  /*0040*/  CS2R R10, SRZ ;  /* 0x00000000000a7805 */ /* 0x000fe2000001ff00 */
[----:B------:R-:W3:Y:S01]  /*0050*/  S2R R7, SR_CTAID.X ;  /* 0x0000000000077919 */ /* 0x000ee20000002500 */
[----:B------:R-:W-:Y:S01]  /*0060*/  CS2R R12, SRZ ;  /* 0x00000000000c7805 */ /* 0x000fe2000001ff00 */
[----:B------:R-:W-:Y:S01]  /*0070*/  ULDC.64 UR4, c[0x0][0x208] ;  /* 0x0000820000047ab9 */ /* 0x000fe20000000a00 */
[----:B-1----:R-:W-:Y:S02]  /*0080*/  SHF.L.U32 R0, R0, 0x1, RZ ;  /* 0x0000000100007819 */ /* 0x002fe400000006ff */
[----:B---3--:R-:W-:-:S02]  /*0090*/  SHF.R.S32.HI R4, RZ, 0x17, R7 ;  /* 0x00000017ff047819 */ /* 0x008fc40000011407 */
[----:B------:R-:W-:Y:S02]  /*00a0*/  LOP3.LUT R0, R0, 0xfe, RZ, 0xc0, !PT ;  /* 0x000000fe00007812 */ /* 0x000fe400078ec0ff */
[----:B------:R-:W-:Y:S02]  /*00b0*/  SGXT R4, R4, 0x1 ;  /* 0x000000010404781a */ /* 0x000fe40000000200 */
[----:B------:R-:W-:Y:S01]  /*00c0*/  LEA R7, R7, R0, 0x8 ;  /* 0x0000000007077211 */ /* 0x000fe200078e40ff */
[----:B------:R-:W-:-:S03]  /*00d0*/  HFMA2.MMA R0, -RZ, RZ, 0, 0 ;  /* 0x00000000ff007435 */ /* 0x000fc600000001ff */
[----:B------:R-:W-:Y:S02]  /*00e0*/  LEA.HI R4, R4, R7, RZ, 0x2 ;  /* 0x0000000704047211 */ /* 0x000fe400078f10ff */
[----:B------:R-:W-:Y:S02]  /*00f0*/  ISETP.GE.AND P4, PT, R7, 0x400, PT ;  /* 0x000004000700780c */ /* 0x000fe40003f86270 */
[----:B------:R-:W-:-:S05]  /*0100*/  LOP3.LUT R9, R4, 0xfffffffc, RZ, 0xc0, !PT ;  /* 0xfffffffc04097812 */ /* 0x000fca00078ec0ff */
[----:B--2---:R-:W-:Y:S01]  /*0110*/  IMAD.WIDE R8, R9, 0x4, R2 ;  /* 0x0000000409087825 */ /* 0x004fe200078e0202 */
[----:B------:R-:W-:-:S05]  /*0120*/  CS2R R14, SRZ ;  /* 0x00000000000e7805 */ /* 0x000fca000001ff00 */
[----:B------:R-:W2:Y:S04]  /*0130*/  @!P4 LDG.E.EL R0, desc[UR4][R8.64] ;  /* 0x000000040800c981 */ /* 0x000ea8000c2e1900 */
[----:B------:R-:W2:Y:S04]  /*0140*/  @!P4 LDG.E.EL R11, desc[UR4][R8.64+0x4] ;  /* 0x00000404080bc981 */ /* 0x000ea8000c2e1900 */
[----:B------:R-:W3:Y:S04]  /*0150*/  @!P4 LDG.E.EL R6, desc[UR4][R8.64] ;  /* 0x000000040806c981 */ /* 0x000ee8000c2e1900 */
[----:B------:R-:W3:Y:S04]  /*0160*/  @!P4 LDG.E.EL R13, desc[UR4][R8.64+0x4] ;  /* 0x00000404080dc981 */ /* 0x000ee8000c2e1900 */
[----:B------:R-:W4:Y:S04]  /*0170*/  @!P4 LDG.E.EL R10, desc[UR4][R8.64+0x8] ;  /* 0x00000804080ac981 */ /* 0x000f28000c2e1900 */
[----:B------:R-:W5:Y:S04]  /*0180*/  @!P4 LDG.E.EL R12, desc[UR4][R8.64+0x8] ;  /* 0x00000804080cc981 */ /* 0x000f68000c2e1900 */
[----:B------:R-:W5:Y:S04]  /*0190*/  @!P4 LDG.E.EL R14, desc[UR4][R8.64+0xc] ;  /* 0x00000c04080ec981 */ /* 0x000f68000c2e1900 */
[----:B------:R-:W5:Y:S01]  /*01a0*/  @!P4 LDG.E.EL R15, desc[UR4][R8.64+0xc] ;  /* 0x00000c04080fc981 */ /* 0x000f62000c2e1900 */
[----:B------:R-:W-:Y:S01]  /*01b0*/  CS2R R4, SRZ ;  /* 0x0000000000047805 */ /* 0x000fe2000001ff00 */
[----:B------:R-:W-:-:S05]  /*01c0*/  IMAD.WIDE R2, R7, 0x4, R2 ;  /* 0x0000000407027825 */ /* 0x000fca00078e0202 */
[----:B------:R1:W5:Y:S02]  /*01d0*/  @!P4 LDG.E.64 R4, desc[UR4][R2.64] ;  /* 0x000000040204c981 */ /* 0x000364000c1e1b00 */
[----:B-1----:R-:W1:Y:S02]  /*01e0*/  LDC.64 R2, c[0x0][0x218] ;  /* 0x00008600ff027b82 */ /* 0x002e640000000a00 */
[----:B-1----:R-:W-:-:S04]  /*01f0*/  IMAD.WIDE R2, R7, 0x4, R2 ;  /* 0x0000000407027825 */ /* 0x002fc800078e0202 */
[----:B--2---:R-:W-:Y:S01]  /*0200*/  FADD R11, R11, R0 ;  /* 0x000000000b0b7221 */ /* 0x004fe20000000000 */
[----:B---3--:R-:W-:-:S03]  /*0210*/  FADD R13, R13, R6 ;  /* 0x000000060d0d7221 */ /* 0x008fc60000000000 */
[----:B----4-:R-:W-:Y:S01]  /*0220*/  FADD R11, R11, R10 ;  /* 0x0000000a0b0b7221 */ /* 0x010fe20000000000 */
[----:B-----5:R-:W-:-:S03]  /*0230*/  FADD R12, R13, R12 ;  /* 0x0000000c0d0c7221 */ /* 0x020fc60000000000 */
[----:B------:R-:W-:Y:S01]  /*0240*/  FADD R11, R11, R14 ;  /* 0x0000000e0b0b7221 */ /* 0x000fe20000000000 */
[----:B------:R-:W-:-:S04]  /*0250*/  FADD R12, R12, R15 ;  /* 0x0000000f0c0c7221 */ /* 0x000fc80000000000 */
[C---:B------:R-:W-:Y:S02]  /*0260*/  FSETP.GT.AND P0, PT, |R11|.reuse, 8.50705917302346158658e+37, PT ;  /* 0x7e8000000b00780b */ /* 0x040fe40003f04200 */
[----:B------:R-:W-:Y:S02]  /*0270*/  FSETP.GEU.AND P2, PT, |R11|, 1.175494350822287508e-38, PT ;  /* 0x008000000b00780b */ /* 0x000fe40003f4e200 */
[C---:B------:R-:W-:Y:S02]  /*0280*/  FSETP.GT.AND P1, PT, |R12|.reuse, 8.50705917302346158658e+37, PT ;  /* 0x7e8000000c00780b */ /* 0x040fe40003f24200 */
[----:B------:R-:W-:-:S07]  /*0290*/  FSETP.GEU.AND P3, PT, |R12|, 1.175494350822287508e-38, PT ;  /* 0x008000000c00780b */ /* 0x000fce0003f6e200 */
[----:B------:R-:W-:Y:S01]  /*02a0*/  @P0 FMUL R11, R11, 0.25 ;  /* 0x3e8000000b0b0820 */ /* 0x000fe20000400000 */
[----:B------:R-:W-:-:S03]  /*02b0*/  @P0 FMUL R4, R4, 0.25 ;  /* 0x3e80000004040820 */ /* 0x000fc60000400000 */
[----:B------:R-:W-:Y:S01]  /*02c0*/  @P1 FMUL R12, R12, 0.25 ;  /* 0x3e8000000c0c1820 */ /* 0x000fe20000400000 */
[----:B------:R-:W-:Y:S01]  /*02d0*/  @!P2 FMUL R11, R11, 16777216 ;  /* 0x4b8000000b0ba820 */ /* 0x000fe20000400000 */
[----:B------:R-:W-:Y:S01]  /*02e0*/  @P1 FMUL R5, R5, 0.25 ;  /* 0x3e80000005051820 */ /* 0x000fe20000400000 */
[----:B------:R-:W-:Y:S01]  /*02f0*/  @!P2 FMUL R4, R4, 16777216 ;  /* 0x4b8000000404a820 */ /* 0x000fe20000400000 */
[----:B------:R-:W-:Y:S02]  /*0300*/  @!P3 FMUL R12, R12, 16777216 ;  /* 0x4b8000000c0cb820 */ /* 0x000fe40000400000 */
[----:B------:R-:W-:Y:S01]  /*0310*/  @!P3 FMUL R5, R5, 16777216 ;  /* 0x4b8000000505b820 */ /* 0x000fe20000400000 */
[----:B------:R-:W1:Y:S08]  /*0320*/  MUFU.RCP R11, R11 ;  /* 0x0000000b000b7308 */ /* 0x000e700000001000 */
[----:B------:R-:W2:Y:S01]  /*0330*/  MUFU.RCP R12, R12 ;  /* 0x0000000c000c7308 */ /* 0x000ea20000001000 */
[----:B-1----:R-:W-:Y:S01]  /*0340*/  FMUL R4, R11, R4 ;  /* 0x000000040b047220 */ /* 0x002fe20000400000 */
[----:B--2---:R-:W-:Y:S01]  /*0350*/  FMUL R5, R12, R5 ;  /* 0x000000050c057220 */ /* 0x004fe20000400000 */
[----:B------:R-:W-:Y:S06]  /*0360*/  @P4 EXIT ;  /* 0x000000000000494d */ /* 0x000fec0003800000 */
[----:B------:R-:W-:Y:S01]  /*0370*/  STG.E.64 desc[UR4][R2.64], R4 ;  /* 0x0000000402007986 */ /* 0x000fe2000c101b04 */
[----:B------:R-:W-:Y:S05]  /*0380*/  EXIT ;  /* 0x000000000000794d */ /* 0x000fea0003800000 */
.L_x_0:
[----:B------:R-:W-:-:S00]  /*0390*/  BRA `(.L_x_0) ;  /* 0xfffffffc00fc7947 */ /* 0x000fc0000383ffff */
[----:B------:R-:W-:-:S00]  /*03a0*/  NOP ;  /* 0x0000000000007918 */ /* 0x000fc00000000000 */
        /* <DEDUP_REMOVED lines=13> */
.L_x_1:


//--------------------- .nv.constant0.triton_poi_fused__softmax_13 --------------------------
	.section	.nv.constant0.triton_poi_fused__softmax_13,"a",@progbits
	.sectionflags	@""
	.align	4
.nv.constant0.triton_poi_fused__softmax_13:
	.zero		548
